	.headerflags	@"EF_CUDA_TEXMODE_UNIFIED EF_CUDA_64BIT_ADDRESS EF_CUDA_ACCELERATORS EF_CUDA_SM90 EF_CUDA_VIRTUAL_SM(EF_CUDA_SM90)"
	.elftype	@"ET_EXEC"


//--------------------- .nv.info                  --------------------------
	.section	.nv.info,"",@"SHT_CUDA_INFO"
	.align	4


	//----- nvinfo : EIATTR_REGCOUNT
	.align		4
        /*0000*/ 	.byte	0x04, 0x2f
        /*0002*/ 	.short	(.L_3 - .L_2)
	.align		4
.L_2:
        /*0004*/ 	.word	index@(triton_poi_fused__native_batch_norm_legit_no_training_relu_7)
        /*0008*/ 	.word	0x00000012


	//----- nvinfo : EIATTR_MIN_STACK_SIZE
	.align		4
.L_3:
        /*000c*/ 	.byte	0x04, 0x12
        /*000e*/ 	.short	(.L_5 - .L_4)
	.align		4
.L_4:
        /*0010*/ 	.word	index@(triton_poi_fused__native_batch_norm_legit_no_training_relu_7)
        /*0014*/ 	.word	0x00000000


	//----- nvinfo : EIATTR_FRAME_SIZE
	.align		4
.L_5:
        /*0018*/ 	.byte	0x04, 0x11
        /*001a*/ 	.short	(.L_7 - .L_6)
	.align		4
.L_6:
        /*001c*/ 	.word	index@(triton_poi_fused__native_batch_norm_legit_no_training_relu_7)
        /*0020*/ 	.word	0x00000000


	//----- nvinfo : EIATTR_MIN_STACK_SIZE
	.align		4
.L_7:
        /*0024*/ 	.byte	0x04, 0x12
        /*0026*/ 	.short	(.L_9 - .L_8)
	.align		4
.L_8:
        /*0028*/ 	.word	index@(triton_poi_fused__native_batch_norm_legit_no_training_relu_7)
        /*002c*/ 	.word	0x00000000
.L_9:


//--------------------- .nv.info.triton_poi_fused__native_batch_norm_legit_no_training_relu_7 --------------------------
	.section	.nv.info.triton_poi_fused__native_batch_norm_legit_no_training_relu_7,"",@"SHT_CUDA_INFO"
	.sectionflags	@""
	.align	4


	//----- nvinfo : EIATTR_CUDA_API_VERSION
	.align		4
        /*0000*/ 	.byte	0x04, 0x37
        /*0002*/ 	.short	(.L_11 - .L_10)
.L_10:
        /*0004*/ 	.word	0x0000007c


	//----- nvinfo : EIATTR_KPARAM_INFO
	.align		4
.L_11:
        /*0008*/ 	.byte	0x04, 0x17
        /*000a*/ 	.short	(.L_13 - .L_12)
.L_12:
        /*000c*/ 	.word	0x00000000
        /*0010*/ 	.short	0x0006
        /*0012*/ 	.short	0x0030
        /*0014*/ 	.byte	0x00, 0xf0, 0x11, 0x00


	//----- nvinfo : EIATTR_KPARAM_INFO
	.align		4
.L_13:
        /*0018*/ 	.byte	0x04, 0x17
        /*001a*/ 	.short	(.L_15 - .L_14)
.L_14:
        /*001c*/ 	.word	0x00000000
        /*0020*/ 	.short	0x0005
        /*0022*/ 	.short	0x0028
        /*0024*/ 	.byte	0x00, 0xf4, 0x21, 0x00


	//----- nvinfo : EIATTR_KPARAM_INFO
	.align		4
.L_15:
        /*0028*/ 	.byte	0x04, 0x17
        /*002a*/ 	.short	(.L_17 - .L_16)
.L_16:
        /*002c*/ 	.word	0x00000000
        /*0030*/ 	.short	0x0004
        /*0032*/ 	.short	0x0020
        /*0034*/ 	.byte	0x00, 0xf4, 0x21, 0x00


	//----- nvinfo : EIATTR_KPARAM_INFO
	.align		4
.L_17:
        /*0038*/ 	.byte	0x04, 0x17
        /*003a*/ 	.short	(.L_19 - .L_18)
.L_18:
        /*003c*/ 	.word	0x00000000
        /*0040*/ 	.short	0x0003
        /*0042*/ 	.short	0x0018
        /*0044*/ 	.byte	0x00, 0xf4, 0x21, 0x00


	//----- nvinfo : EIATTR_KPARAM_INFO
	.align		4
.L_19:
        /*0048*/ 	.byte	0x04, 0x17
        /*004a*/ 	.short	(.L_21 - .L_20)
.L_20:
        /*004c*/ 	.word	0x00000000
        /*0050*/ 	.short	0x0002
        /*0052*/ 	.short	0x0010
        /*0054*/ 	.byte	0x00, 0xf4, 0x21, 0x00


	//----- nvinfo : EIATTR_KPARAM_INFO
	.align		4
.L_21:
        /*0058*/ 	.byte	0x04, 0x17
        /*005a*/ 	.short	(.L_23 - .L_22)
.L_22:
        /*005c*/ 	.word	0x00000000
        /*0060*/ 	.short	0x0001
        /*0062*/ 	.short	0x0008
        /*0064*/ 	.byte	0x00, 0xf4, 0x21, 0x00


	//----- nvinfo : EIATTR_KPARAM_INFO
	.align		4
.L_23:
        /*0068*/ 	.byte	0x04, 0x17
        /*006a*/ 	.short	(.L_25 - .L_24)
.L_24:
        /*006c*/ 	.word	0x00000000
        /*0070*/ 	.short	0x0000
        /*0072*/ 	.short	0x0000
        /*0074*/ 	.byte	0x00, 0xf4, 0x21, 0x00


	//----- nvinfo : EIATTR_SPARSE_MMA_MASK
	.align		4
.L_25:
        /*0078*/ 	.byte	0x03, 0x50
        /*007a*/ 	.short	0x0000


	//----- nvinfo : EIATTR_MAXREG_COUNT
	.align		4
        /*007c*/ 	.byte	0x03, 0x1b
        /*007e*/ 	.short	0x00ff


	//----- nvinfo : EIATTR_EXIT_INSTR_OFFSETS
	.align		4
        /*0080*/ 	.byte	0x04, 0x1c
        /*0082*/ 	.short	(.L_27 - .L_26)


	//   ....[0]....
.L_26:
        /*0084*/ 	.word	0x000003c0


	//----- nvinfo : EIATTR_REQNTID
	.align		4
.L_27:
        /*0088*/ 	.byte	0x04, 0x10
        /*008a*/ 	.short	(.L_29 - .L_28)
.L_28:
        /*008c*/ 	.word	0x00000100
        /*0090*/ 	.word	0x00000001
        /*0094*/ 	.word	0x00000001


	//----- nvinfo : EIATTR_CBANK_PARAM_SIZE
	.align		4
.L_29:
        /*0098*/ 	.byte	0x03, 0x19
        /*009a*/ 	.short	0x0034


	//----- nvinfo : EIATTR_PARAM_CBANK
	.align		4
        /*009c*/ 	.byte	0x04, 0x0a
        /*009e*/ 	.short	(.L_31 - .L_30)
	.align		4
.L_30:
        /*00a0*/ 	.word	index@(.nv.constant0.triton_poi_fused__native_batch_norm_legit_no_training_relu_7)
        /*00a4*/ 	.short	0x0210
        /*00a6*/ 	.short	0x0034


	//----- nvinfo : EIATTR_SW_WAR
	.align		4
.L_31:
        /*00a8*/ 	.byte	0x04, 0x36
        /*00aa*/ 	.short	(.L_33 - .L_32)
.L_32:
        /*00ac*/ 	.word	0x00000008
.L_33:


//--------------------- .nv.callgraph             --------------------------
	.section	.nv.callgraph,"",@"SHT_CUDA_CALLGRAPH"
	.align	4
	.sectionentsize	8
	.align		4
        /*0000*/ 	.word	0x00000000
	.align		4
        /*0004*/ 	.word	0xffffffff
	.align		4
        /*0008*/ 	.word	0x00000000
	.align		4
        /*000c*/ 	.word	0xfffffffe
	.align		4
        /*0010*/ 	.word	0x00000000
	.align		4
        /*0014*/ 	.word	0xfffffffd
	.align		4
        /*0018*/ 	.word	0x00000000
	.align		4
        /*001c*/ 	.word	0xfffffffc


//--------------------- .nv.constant4             --------------------------
	.section	.nv.constant4,"a",@progbits
	.align	8
	.align		8
.nv.constant4:
        /*0000*/ 	.dword	_$_str
	.align		8
        /*0008*/ 	.dword	_$_str_$_2


//--------------------- .text.triton_poi_fused__native_batch_norm_legit_no_training_relu_7 --------------------------
	.section	.text.triton_poi_fused__native_batch_norm_legit_no_training_relu_7,"ax",@progbits
	.align	128
        .global         triton_poi_fused__native_batch_norm_legit_no_training_relu_7
        .type           triton_poi_fused__native_batch_norm_legit_no_training_relu_7,@function
        .size           triton_poi_fused__native_batch_norm_legit_no_training_relu_7,(.L_x_1 - triton_poi_fused__native_batch_norm_legit_no_training_relu_7)
        .other          triton_poi_fused__native_batch_norm_legit_no_training_relu_7,@"STO_CUDA_ENTRY STV_DEFAULT"
triton_poi_fused__native_batch_norm_legit_no_training_relu_7:
.text.triton_poi_fused__native_batch_norm_legit_no_training_relu_7:
[----:B------:R-:W-:Y:S01]  /*0000*/  LDC R1, c[0x0][0x28] ;  /* 0x00000a00ff017b82 */ /* 0x000fe20000000800 */
[----:B------:R-:W1:Y:S07]  /*0010*/  S2R R0, SR_TID.X ;  /* 0x0000000000007919 */ /* 0x000e6e0000002100 */
[----:B------:R-:W2:Y:S01]  /*0020*/  LDC.64 R2, c[0x0][0x220] ;  /* 0x00008800ff027b82 */ /* 0x000ea20000000a00 */
[----:B------:R-:W-:Y:S01]  /*0030*/  ULDC.64 UR4, c[0x0][0x208] ;  /* 0x0000820000047ab9 */ /* 0x000fe20000000a00 */
[----:B------:R-:W3:Y:S06]  /*0040*/  S2R R5, SR_CTAID.X ;  /* 0x0000000000057919 */ /* 0x000eec0000002500 */
[----:B------:R-:W4:Y:S08]  /*0050*/  LDC.64 R6, c[0x0][0x218] ;  /* 0x00008600ff067b82 */ /* 0x000f300000000a00 */
[----:B------:R-:W5:Y:S08]  /*0060*/  LDC.64 R8, c[0x0][0x228] ;  /* 0x00008a00ff087b82 */ /* 0x000f700000000a00 */
[----:B------:R-:W5:Y:S01]  /*0070*/  LDC.64 R10, c[0x0][0x230] ;  /* 0x00008c00ff0a7b82 */ /* 0x000f620000000a00 */
[----:B-1----:R-:W-:-:S04]  /*0080*/  SHF.L.U32 R0, R0, 0x1, RZ ;  /* 0x0000000100007819 */ /* 0x002fc800000006ff */
[----:B------:R-:W-:-:S04]  /*0090*/  LOP3.LUT R0, R0, 0x1fe, RZ, 0xc0, !PT ;  /* 0x000001fe00007812 */ /* 0x000fc800078ec0ff */
[----:B---3--:R-:W-:-:S05]  /*00a0*/  LEA R0, R5, R0, 0x9 ;  /* 0x0000000005007211 */ /* 0x008fca00078e48ff */
[----:B------:R-:W-:-:S05]  /*00b0*/  IMAD.HI R4, R0, 0x38e38e39, RZ ;  /* 0x38e38e3900047827 */ /* 0x000fca00078e02ff */
[----:B------:R-:W-:-:S04]  /*00c0*/  SHF.R.U32.HI R5, RZ, 0x1f, R4 ;  /* 0x0000001fff057819 */ /* 0x000fc80000011604 */
[----:B------:R-:W-:-:S05]  /*00d0*/  LEA.HI.SX32 R5, R4, R5, 0x1b ;  /* 0x0000000504057211 */ /* 0x000fca00078fdaff */
[----:B------:R-:W-:Y:S02]  /*00e0*/  IMAD R13, R5, -0x90, R0 ;  /* 0xffffff70050d7824 */ /* 0x000fe400078e0200 */
[----:B------:R-:W1:Y:S02]  /*00f0*/  LDC.64 R4, c[0x0][0x210] ;  /* 0x00008400ff047b82 */ /* 0x000e640000000a00 */
[----:B--2---:R-:W-:-:S06]  /*0100*/  IMAD.WIDE R2, R13, 0x4, R2 ;  /* 0x000000040d027825 */ /* 0x004fcc00078e0202 */
[----:B------:R-:W2:Y:S01]  /*0110*/  LDG.E.EL.64 R2, desc[UR4][R2.64] ;  /* 0x0000000402027981 */ /* 0x000ea2000c2e1b00 */
[----:B----4-:R-:W-:-:S04]  /*0120*/  IMAD.WIDE R6, R13, 0x4, R6 ;  /* 0x000000040d067825 */ /* 0x010fc800078e0206 */
[C---:B-----5:R-:W-:Y:S02]  /*0130*/  IMAD.WIDE R8, R13.reuse, 0x4, R8 ;  /* 0x000000040d087825 */ /* 0x060fe400078e0208 */
[----:B------:R-:W3:Y:S02]  /*0140*/  LDG.E.EL.64 R6, desc[UR4][R6.64] ;  /* 0x0000000406067981 */ /* 0x000ee4000c2e1b00 */
[----:B0-----:R-:W-:Y:S02]  /*0150*/  IMAD.WIDE R10, R13, 0x4, R10 ;  /* 0x000000040d0a7825 */ /* 0x001fe400078e020a */
[----:B------:R-:W4:Y:S04]  /*0160*/  LDG.E.EL.64 R8, desc[UR4][R8.64] ;  /* 0x0000000408087981 */ /* 0x000f28000c2e1b00 */
[----:B------:R-:W4:Y:S01]  /*0170*/  LDG.E.EL.64 R10, desc[UR4][R10.64] ;  /* 0x000000040a0a7981 */ /* 0x000f22000c2e1b00 */
[----:B-1----:R-:W-:-:S06]  /*0180*/  IMAD.WIDE R4, R0, 0x4, R4 ;  /* 0x0000000400047825 */ /* 0x002fcc00078e0204 */
[----:B------:R-:W3:Y:S01]  /*0190*/  LDG.E.64 R4, desc[UR4][R4.64] ;  /* 0x0000000404047981 */ /* 0x000ee2000c1e1b00 */
[----:B------:R-:W-:Y:S01]  /*01a0*/  HFMA2.MMA R14, -RZ, RZ, 1.625, 0 ;  /* 0x3e800000ff0e7435 */ /* 0x000fe200000001ff */
[----:B--2---:R-:W-:Y:S01]  /*01b0*/  FADD R2, R2, 9.9999997473787516356e-06 ;  /* 0x3727c5ac02027421 */ /* 0x004fe20000000000 */
[----:B------:R-:W-:-:S03]  /*01c0*/  FADD R3, R3, 9.9999997473787516356e-06 ;  /* 0x3727c5ac03037421 */ /* 0x000fc60000000000 */
[----:B------:R-:W0:Y:S08]  /*01d0*/  MUFU.SQRT R12, R2 ;  /* 0x00000002000c7308 */ /* 0x000e300000002000 */
[----:B------:R1:W2:Y:S01]  /*01e0*/  MUFU.SQRT R13, R3 ;  /* 0x00000003000d7308 */ /* 0x0002a20000002000 */
[C---:B0-----:R-:W-:Y:S02]  /*01f0*/  FSETP.GT.AND P0, PT, R12.reuse, 8.50705917302346158658e+37, PT ;  /* 0x7e8000000c00780b */ /* 0x041fe40003f04000 */
[----:B------:R-:W-:Y:S01]  /*0200*/  FSETP.GEU.AND P2, PT, R12, 1.175494350822287508e-38, PT ;  /* 0x008000000c00780b */ /* 0x000fe20003f4e000 */
[----:B-1----:R-:W0:Y:S01]  /*0210*/  LDC.64 R2, c[0x0][0x238] ;  /* 0x00008e00ff027b82 */ /* 0x002e220000000a00 */
[----:B--2---:R-:W-:-:S02]  /*0220*/  FSETP.GT.AND P1, PT, R13, 8.50705917302346158658e+37, PT ;  /* 0x7e8000000d00780b */ /* 0x004fc40003f24000 */
[----:B------:R-:W-:-:S07]  /*0230*/  FSETP.GEU.AND P3, PT, R13, 1.175494350822287508e-38, PT ;  /* 0x008000000d00780b */ /* 0x000fce0003f6e000 */
[----:B------:R-:W-:-:S04]  /*0240*/  @P0 FMUL R12, R12, 0.25 ;  /* 0x3e8000000c0c0820 */ /* 0x000fc80000400000 */
[----:B------:R-:W-:Y:S01]  /*0250*/  @!P2 FMUL R12, R12, 16777216 ;  /* 0x4b8000000c0ca820 */ /* 0x000fe20000400000 */
[----:B------:R-:W-:-:S04]  /*0260*/  @P1 FMUL R13, R13, 0.25 ;  /* 0x3e8000000d0d1820 */ /* 0x000fc80000400000 */
[----:B------:R-:W-:Y:S01]  /*0270*/  @!P3 FMUL R13, R13, 16777216 ;  /* 0x4b8000000d0db820 */ /* 0x000fe20000400000 */
[----:B------:R-:W1:Y:S01]  /*0280*/  MUFU.RCP R12, R12 ;  /* 0x0000000c000c7308 */ /* 0x000e620000001000 */
[----:B------:R-:W-:-:S07]  /*0290*/  FSEL R15, R14, 1, P0 ;  /* 0x3f8000000e0f7808 */ /* 0x000fce0000000000 */
[----:B------:R-:W2:Y:S01]  /*02a0*/  MUFU.RCP R13, R13 ;  /* 0x0000000d000d7308 */ /* 0x000ea20000001000 */
[----:B------:R-:W-:Y:S01]  /*02b0*/  FSEL R14, R14, 1, P1 ;  /* 0x3f8000000e0e7808 */ /* 0x000fe20000800000 */
[----:B------:R-:W-:-:S04]  /*02c0*/  @!P2 FMUL R15, R15, 16777216 ;  /* 0x4b8000000f0fa820 */ /* 0x000fc80000400000 */
[----:B------:R-:W-:Y:S01]  /*02d0*/  @!P3 FMUL R14, R14, 16777216 ;  /* 0x4b8000000e0eb820 */ /* 0x000fe20000400000 */
[----:B---3--:R-:W-:Y:S01]  /*02e0*/  FADD R5, R5, -R7 ;  /* 0x8000000705057221 */ /* 0x008fe20000000000 */
[----:B------:R-:W-:Y:S01]  /*02f0*/  FADD R4, R4, -R6 ;  /* 0x8000000604047221 */ /* 0x000fe20000000000 */
[----:B-1----:R-:W-:Y:S01]  /*0300*/  FMUL R15, R12, R15 ;  /* 0x0000000f0c0f7220 */ /* 0x002fe20000400000 */
[----:B--2---:R-:W-:-:S03]  /*0310*/  FMUL R14, R13, R14 ;  /* 0x0000000e0d0e7220 */ /* 0x004fc60000400000 */
[----:B------:R-:W-:Y:S01]  /*0320*/  FMUL R15, R4, R15 ;  /* 0x0000000f040f7220 */ /* 0x000fe20000400000 */
[----:B------:R-:W-:-:S03]  /*0330*/  FMUL R14, R5, R14 ;  /* 0x0000000e050e7220 */ /* 0x000fc60000400000 */
[----:B----4-:R-:W-:Y:S01]  /*0340*/  FFMA R8, R8, R15, R10 ;  /* 0x0000000f08087223 */ /* 0x010fe2000000000a */
[----:B------:R-:W-:-:S04]  /*0350*/  FFMA R9, R9, R14, R11 ;  /* 0x0000000e09097223 */ /* 0x000fc8000000000b */
[----:B------:R-:W-:Y:S02]  /*0360*/  FSETP.GEU.AND P0, PT, R8, RZ, PT ;  /* 0x000000ff0800720b */ /* 0x000fe40003f0e000 */
[C---:B------:R-:W-:Y:S01]  /*0370*/  FSETP.GEU.AND P1, PT, R9.reuse, RZ, PT ;  /* 0x000000ff0900720b */ /* 0x040fe20003f2e000 */
[----:B0-----:R-:W-:Y:S01]  /*0380*/  IMAD.WIDE R2, R0, 0x4, R2 ;  /* 0x0000000400027825 */ /* 0x001fe200078e0202 */
[----:B------:R-:W-:Y:S02]  /*0390*/  FSEL R8, R8, RZ, P0 ;  /* 0x000000ff08087208 */ /* 0x000fe40000000000 */
[----:B------:R-:W-:-:S05]  /*03a0*/  FSEL R9, R9, RZ, P1 ;  /* 0x000000ff09097208 */ /* 0x000fca0000800000 */
[----:B------:R-:W-:Y:S01]  /*03b0*/  STG.E.64 desc[UR4][R2.64], R8 ;  /* 0x0000000802007986 */ /* 0x000fe2000c101b04 */
[----:B------:R-:W-:Y:S05]  /*03c0*/  EXIT ;  /* 0x000000000000794d */ /* 0x000fea0003800000 */
.L_x_0:
[----:B------:R-:W-:-:S00]  /*03d0*/  BRA `(.L_x_0) ;  /* 0xfffffffc00fc7947 */ /* 0x000fc0000383ffff */
[----:B------:R-:W-:-:S00]  /*03e0*/  NOP ;  /* 0x0000000000007918 */ /* 0x000fc00000000000 */
        /* <DEDUP_REMOVED lines=9> */
.L_x_1:


//--------------------- .nv.global.init           --------------------------
	.section	.nv.global.init,"aw",@progbits
.nv.global.init:
	.type		_$_str,@object
	.size		_$_str,(_$_str_$_2 - _$_str)
_$_str:
        /*0000*/ 	.byte	0x5f, 0x5f, 0x43, 0x55, 0x44, 0x41, 0x5f, 0x46, 0x54, 0x5a, 0x00
	.type		_$_str_$_2,@object
	.size		_$_str_$_2,(.L_1 - _$_str_$_2)
_$_str_$_2:
        /*000b*/ 	.byte	0x5f, 0x5f, 0x43, 0x55, 0x44, 0x41, 0x5f, 0x50, 0x52, 0x45, 0x43, 0x5f, 0x53, 0x51, 0x52, 0x54
        /*001b*/ 	.byte	0x00
.L_1:


//--------------------- .nv.constant0.triton_poi_fused__native_batch_norm_legit_no_training_relu_7 --------------------------
	.section	.nv.constant0.triton_poi_fused__native_batch_norm_legit_no_training_relu_7,"a",@progbits
	.sectionflags	@""
	.align	4
.nv.constant0.triton_poi_fused__native_batch_norm_legit_no_training_relu_7:
	.zero		580
